//
// Generated by NVIDIA NVVM Compiler
//
// Compiler Build ID: CL-36424714
// Cuda compilation tools, release 13.0, V13.0.88
// Based on NVVM 20.0.0
//

.version 9.0
.target sm_100
.address_size 64

	// .globl	_Z10vector_addPfS_S_i

.visible .entry _Z10vector_addPfS_S_i(
	.param .u64 .ptr .align 1 _Z10vector_addPfS_S_i_param_0,
	.param .u64 .ptr .align 1 _Z10vector_addPfS_S_i_param_1,
	.param .u64 .ptr .align 1 _Z10vector_addPfS_S_i_param_2,
	.param .u32 _Z10vector_addPfS_S_i_param_3
)
{
	.reg .pred 	%p<2>;
	.reg .b32 	%r<5>;
	.reg .b32 	%f<4>;
	.reg .b64 	%rd<11>;

	ld.param.u64 	%rd1, [_Z10vector_addPfS_S_i_param_0];
	ld.param.u64 	%rd2, [_Z10vector_addPfS_S_i_param_1];
	ld.param.u64 	%rd3, [_Z10vector_addPfS_S_i_param_2];
	mov.u32 	%r2, %ctaid.x;
	mov.u32 	%r3, %ntid.x;
	mov.u32 	%r4, %tid.x;
	mad.lo.s32 	%r1, %r2, %r3, %r4;
	setp.gt.s32 	%p1, %r1, 10000000;
	@%p1 bra 	$L__BB0_2;
	cvta.to.global.u64 	%rd4, %rd2;
	cvta.to.global.u64 	%rd5, %rd3;
	cvta.to.global.u64 	%rd6, %rd1;
	mul.wide.s32 	%rd7, %r1, 4;
	add.s64 	%rd8, %rd4, %rd7;
	ld.global.f32 	%f1, [%rd8];
	add.s64 	%rd9, %rd5, %rd7;
	ld.global.f32 	%f2, [%rd9];
	add.f32 	%f3, %f1, %f2;
	add.s64 	%rd10, %rd6, %rd7;
	st.global.f32 	[%rd10], %f3;
$L__BB0_2:
	ret;

}


// ===== COMPILED SASS (sm_100) =====

	.target	sm_100

	.elftype	@"ET_EXEC"


//--------------------- .note.nv.tkinfo           --------------------------
	.section	.note.nv.tkinfo,"",@"SHT_NOTE"
	.sectionflags	@"SHF_NOTE_NV_TKINFO"
	.tkinfo
        /*0018*/ 	.word	0x00000002
        /*0030*/ 	.string	""
        /*0030*/ 	.string	"ptxas"
        /*0030*/ 	.string	"Cuda compilation tools, release 13.0, V13.0.88"
        /*0030*/ 	.string	"Build cuda_13.0.r13.0/compiler.36424714_0"
        /*0030*/ 	.string	"-arch sm_100 -m 64 "



//--------------------- .note.nv.cuinfo           --------------------------
	.section	.note.nv.cuinfo,"",@"SHT_NOTE"
	.sectionflags	@"SHF_NOTE_NV_CUINFO"
        /*0018*/ 	.short	0x0002
        /*001a*/ 	.short	0x0064
        /*001c*/ 	.short	0x0082
	.zero		2


//--------------------- .nv.info                  --------------------------
	.section	.nv.info,"",@"SHT_CUDA_INFO"
	.align	4


	//----- nvinfo : EIATTR_REGCOUNT
	.align		4
        /*0000*/ 	.byte	0x04, 0x2f
        /*0002*/ 	.short	(.L_1 - .L_0)
	.align		4
.L_0:
        /*0004*/ 	.word	index@(_Z10vector_addPfS_S_i)
        /*0008*/ 	.word	0x0000000c


	//----- nvinfo : EIATTR_FRAME_SIZE
	.align		4
.L_1:
        /*000c*/ 	.byte	0x04, 0x11
        /*000e*/ 	.short	(.L_3 - .L_2)
	.align		4
.L_2:
        /*0010*/ 	.word	index@(_Z10vector_addPfS_S_i)
        /*0014*/ 	.word	0x00000000


	//----- nvinfo : EIATTR_MIN_STACK_SIZE
	.align		4
.L_3:
        /*0018*/ 	.byte	0x04, 0x12
        /*001a*/ 	.short	(.L_5 - .L_4)
	.align		4
.L_4:
        /*001c*/ 	.word	index@(_Z10vector_addPfS_S_i)
        /*0020*/ 	.word	0x00000000
.L_5:


//--------------------- .nv.compat                --------------------------
	.section	.nv.compat,"",@"SHT_CUDA_COMPAT_INFO"
	.align	4
        /*0000*/ 	.byte	0x02, 0x09, 0x00, 0x00, 0x02, 0x02, 0x01, 0x00, 0x02, 0x05, 0x05, 0x00, 0x03, 0x07, 0x01, 0x01
        /*0010*/ 	.byte	0x02, 0x03, 0x00, 0x00, 0x02, 0x06, 0x01, 0x00, 0x04, 0x0b, 0x08, 0x00, 0x09, 0x00, 0x00, 0x00
        /*0020*/ 	.byte	0x00, 0x00, 0x00, 0x00


//--------------------- .nv.info._Z10vector_addPfS_S_i --------------------------
	.section	.nv.info._Z10vector_addPfS_S_i,"",@"SHT_CUDA_INFO"
	.sectionflags	@""
	.align	4


	//----- nvinfo : EIATTR_CUDA_API_VERSION
	.align		4
        /*0000*/ 	.byte	0x04, 0x37
        /*0002*/ 	.short	(.L_7 - .L_6)
.L_6:
        /*0004*/ 	.word	0x00000082


	//----- nvinfo : EIATTR_KPARAM_INFO
	.align		4
.L_7:
        /*0008*/ 	.byte	0x04, 0x17
        /*000a*/ 	.short	(.L_9 - .L_8)
.L_8:
        /*000c*/ 	.word	0x00000000
        /*0010*/ 	.short	0x0003
        /*0012*/ 	.short	0x0018
        /*0014*/ 	.byte	0x00, 0xf0, 0x11, 0x00


	//----- nvinfo : EIATTR_KPARAM_INFO
	.align		4
.L_9:
        /*0018*/ 	.byte	0x04, 0x17
        /*001a*/ 	.short	(.L_11 - .L_10)
.L_10:
        /*001c*/ 	.word	0x00000000
        /*0020*/ 	.short	0x0002
        /*0022*/ 	.short	0x0010
        /*0024*/ 	.byte	0x00, 0xf5, 0x21, 0x00


	//----- nvinfo : EIATTR_KPARAM_INFO
	.align		4
.L_11:
        /*0028*/ 	.byte	0x04, 0x17
        /*002a*/ 	.short	(.L_13 - .L_12)
.L_12:
        /*002c*/ 	.word	0x00000000
        /*0030*/ 	.short	0x0001
        /*0032*/ 	.short	0x0008
        /*0034*/ 	.byte	0x00, 0xf5, 0x21, 0x00


	//----- nvinfo : EIATTR_KPARAM_INFO
	.align		4
.L_13:
        /*0038*/ 	.byte	0x04, 0x17
        /*003a*/ 	.short	(.L_15 - .L_14)
.L_14:
        /*003c*/ 	.word	0x00000000
        /*0040*/ 	.short	0x0000
        /*0042*/ 	.short	0x0000
        /*0044*/ 	.byte	0x00, 0xf5, 0x21, 0x00


	//----- nvinfo : EIATTR_SPARSE_MMA_MASK
	.align		4
.L_15:
        /*0048*/ 	.byte	0x03, 0x50
        /*004a*/ 	.short	0x0000


	//----- nvinfo : EIATTR_MAXREG_COUNT
	.align		4
        /*004c*/ 	.byte	0x03, 0x1b
        /*004e*/ 	.short	0x00ff


	//----- nvinfo : EIATTR_MERCURY_ISA_VERSION
	.align		4
        /*0050*/ 	.byte	0x03, 0x5f
        /*0052*/ 	.short	0x0101


	//----- nvinfo : EIATTR_VRC_CTA_INIT_COUNT
	.align		4
        /*0054*/ 	.byte	0x02, 0x4a
	.zero		1
	.zero		1


	//----- nvinfo : EIATTR_EXIT_INSTR_OFFSETS
	.align		4
        /*0058*/ 	.byte	0x04, 0x1c
        /*005a*/ 	.short	(.L_17 - .L_16)


	//   ....[0]....
.L_16:
        /*005c*/ 	.word	0x00000060


	//   ....[1]....
        /*0060*/ 	.word	0x00000120


	//----- nvinfo : EIATTR_CBANK_PARAM_SIZE
	.align		4
.L_17:
        /*0064*/ 	.byte	0x03, 0x19
        /*0066*/ 	.short	0x001c


	//----- nvinfo : EIATTR_PARAM_CBANK
	.align		4
        /*0068*/ 	.byte	0x04, 0x0a
        /*006a*/ 	.short	(.L_19 - .L_18)
	.align		4
.L_18:
        /*006c*/ 	.word	index@(.nv.constant0._Z10vector_addPfS_S_i)
        /*0070*/ 	.short	0x0380
        /*0072*/ 	.short	0x001c


	//----- nvinfo : EIATTR_SW_WAR
	.align		4
.L_19:
        /*0074*/ 	.byte	0x04, 0x36
        /*0076*/ 	.short	(.L_21 - .L_20)
.L_20:
        /*0078*/ 	.word	0x00000008
.L_21:


//--------------------- .nv.callgraph             --------------------------
	.section	.nv.callgraph,"",@"SHT_CUDA_CALLGRAPH"
	.align	4
	.sectionentsize	8
	.align		4
        /*0000*/ 	.word	0x00000000
	.align		4
        /*0004*/ 	.word	0xffffffff
	.align		4
        /*0008*/ 	.word	0x00000000
	.align		4
        /*000c*/ 	.word	0xfffffffe
	.align		4
        /*0010*/ 	.word	0x00000000
	.align		4
        /*0014*/ 	.word	0xfffffffd
	.align		4
        /*0018*/ 	.word	0x00000000
	.align		4
        /*001c*/ 	.word	0xfffffffc


//--------------------- .text._Z10vector_addPfS_S_i --------------------------
	.section	.text._Z10vector_addPfS_S_i,"ax",@progbits
	.align	128
        .global         _Z10vector_addPfS_S_i
        .type           _Z10vector_addPfS_S_i,@function
        .size           _Z10vector_addPfS_S_i,(.L_x_1 - _Z10vector_addPfS_S_i)
        .other          _Z10vector_addPfS_S_i,@"STO_CUDA_ENTRY STV_DEFAULT"
_Z10vector_addPfS_S_i:
.text._Z10vector_addPfS_S_i:
[----:B------:R-:W-:Y:S01]  /*0000*/  LDC R1, c[0x0][0x37c] ;  /* 0x0000df00ff017b82 */ /* 0x000fe20000000800 */
[----:B------:R-:W0:Y:S07]  /*0010*/  S2R R0, SR_TID.X ;  /* 0x0000000000007919 */ /* 0x000e2e0000002100 */
[----:B------:R-:W0:Y:S08]  /*0020*/  S2UR UR4, SR_CTAID.X ;  /* 0x00000000000479c3 */ /* 0x000e300000002500 */
[----:B------:R-:W0:Y:S02]  /*0030*/  LDC R9, c[0x0][0x360] ;  /* 0x0000d800ff097b82 */ /* 0x000e240000000800 */
[----:B0-----:R-:W-:-:S05]  /*0040*/  IMAD R9, R9, UR4, R0 ;  /* 0x0000000409097c24 */ /* 0x001fca000f8e0200 */
[----:B------:R-:W-:-:S13]  /*0050*/  ISETP.GT.AND P0, PT, R9, 0x989680, PT ;  /* 0x009896800900780c */ /* 0x000fda0003f04270 */
[----:B------:R-:W-:Y:S05]  /*0060*/  @P0 EXIT ;  /* 0x000000000000094d */ /* 0x000fea0003800000 */
[----:B------:R-:W0:Y:S01]  /*0070*/  LDC.64 R2, c[0x0][0x388] ;  /* 0x0000e200ff027b82 */ /* 0x000e220000000a00 */
[----:B------:R-:W1:Y:S07]  /*0080*/  LDCU.64 UR4, c[0x0][0x358] ;  /* 0x00006b00ff0477ac */ /* 0x000e6e0008000a00 */
[----:B------:R-:W2:Y:S08]  /*0090*/  LDC.64 R4, c[0x0][0x390] ;  /* 0x0000e400ff047b82 */ /* 0x000eb00000000a00 */
[----:B------:R-:W3:Y:S01]  /*00a0*/  LDC.64 R6, c[0x0][0x380] ;  /* 0x0000e000ff067b82 */ /* 0x000ee20000000a00 */
[----:B0-----:R-:W-:-:S06]  /*00b0*/  IMAD.WIDE R2, R9, 0x4, R2 ;  /* 0x0000000409027825 */ /* 0x001fcc00078e0202 */
[----:B-1----:R-:W4:Y:S01]  /*00c0*/  LDG.E R2, desc[UR4][R2.64] ;  /* 0x0000000402027981 */ /* 0x002f22000c1e1900 */
[----:B--2---:R-:W-:-:S06]  /*00d0*/  IMAD.WIDE R4, R9, 0x4, R4 ;  /* 0x0000000409047825 */ /* 0x004fcc00078e0204 */
[----:B------:R-:W4:Y:S01]  /*00e0*/  LDG.E R5, desc[UR4][R4.64] ;  /* 0x0000000404057981 */ /* 0x000f22000c1e1900 */
[----:B---3--:R-:W-:-:S04]  /*00f0*/  IMAD.WIDE R6, R9, 0x4, R6 ;  /* 0x0000000409067825 */ /* 0x008fc800078e0206 */
[----:B----4-:R-:W-:-:S05]  /*0100*/  FADD R9, R2, R5 ;  /* 0x0000000502097221 */ /* 0x010fca0000000000 */
[----:B------:R-:W-:Y:S01]  /*0110*/  STG.E desc[UR4][R6.64], R9 ;  /* 0x0000000906007986 */ /* 0x000fe2000c101904 */
[----:B------:R-:W-:Y:S05]  /*0120*/  EXIT ;  /* 0x000000000000794d */ /* 0x000fea0003800000 */
.L_x_0:
[----:B------:R-:W-:-:S00]  /*0130*/  BRA `(.L_x_0) ;  /* 0xfffffffc00fc7947 */ /* 0x000fc0000383ffff */
[----:B------:R-:W-:-:S00]  /*0140*/  NOP ;  /* 0x0000000000007918 */ /* 0x000fc00000000000 */
        /* <DEDUP_REMOVED lines=11> */
.L_x_1:


//--------------------- .nv.shared.reserved.0     --------------------------
	.section	.nv.shared.reserved.0,"aw",@nobits
	.weak		__nv_reservedSMEM_offset_0_alias
	.size		__nv_reservedSMEM_offset_0_alias, 0, 64
	.other		__nv_reservedSMEM_offset_0_alias,@"STO_CUDA_RESERVED_SHARED STV_DEFAULT"
__nv_reservedSMEM_offset_0_alias:
	.zero		0
	.zero		64


//--------------------- .nv.constant0._Z10vector_addPfS_S_i --------------------------
	.section	.nv.constant0._Z10vector_addPfS_S_i,"a",@progbits
	.sectionflags	@""
	.align	4
.nv.constant0._Z10vector_addPfS_S_i:
	.zero		924


//--------------------- SYMBOLS --------------------------

	.type		.nv.reservedSmem.offset0,@object
	.size		.nv.reservedSmem.offset0,0x4
